//
// Generated by NVIDIA NVVM Compiler
//
// Compiler Build ID: CL-36424714
// Cuda compilation tools, release 13.0, V13.0.88
// Based on NVVM 20.0.0
//

.version 9.0
.target sm_100
.address_size 64

	// .globl	_Z8_observePV16ControlStructure
.extern .func  (.param .b32 func_retval0) vprintf
(
	.param .b64 vprintf_param_0,
	.param .b64 vprintf_param_1
)
;
.global .align 1 .b8 $str[41] = {77, 97, 115, 116, 101, 114, 32, 67, 111, 117, 110, 116, 58, 32, 37, 108, 108, 100, 44, 32, 77, 101, 97, 115, 117, 114, 101, 32, 66, 101, 97, 116, 58, 32, 37, 100, 47, 37, 100, 10};

.visible .entry _Z8_observePV16ControlStructure(
	.param .u64 .ptr .align 1 _Z8_observePV16ControlStructure_param_0
)
{
	.local .align 16 .b8 	__local_depot0[16];
	.reg .b64 	%SP;
	.reg .b64 	%SPL;
	.reg .pred 	%p<3>;
	.reg .b16 	%rs<2>;
	.reg .b32 	%r<12>;
	.reg .b64 	%rd<9>;

	mov.u64 	%SPL, __local_depot0;
	cvta.local.u64 	%SP, %SPL;
	ld.param.u64 	%rd3, [_Z8_observePV16ControlStructure_param_0];
	cvta.to.global.u64 	%rd1, %rd3;
	add.u64 	%rd4, %SP, 0;
	add.u64 	%rd2, %SPL, 0;
	mov.b32 	%r11, 0;
	mov.u64 	%rd6, $str;
$L__BB0_1:
	ld.volatile.global.u32 	%r5, [%rd1+24];
	setp.eq.s32 	%p1, %r5, %r11;
	@%p1 bra 	$L__BB0_3;
	ld.volatile.global.u32 	%r11, [%rd1+24];
	ld.volatile.global.u64 	%rd5, [%rd1+8];
	ld.volatile.global.u32 	%r6, [%rd1+20];
	ld.volatile.global.u32 	%r7, [%rd1+16];
	st.local.u64 	[%rd2], %rd5;
	st.local.v2.u32 	[%rd2+8], {%r6, %r7};
	cvta.global.u64 	%rd7, %rd6;
	{ // callseq 0, 0
	.param .b64 param0;
	st.param.b64 	[param0], %rd7;
	.param .b64 param1;
	st.param.b64 	[param1], %rd4;
	.param .b32 retval0;
	call.uni (retval0), 
	vprintf, 
	(
	param0, 
	param1
	);
	ld.param.b32 	%r8, [retval0];
	} // callseq 0
$L__BB0_3:
	ld.volatile.global.u8 	%rs1, [%rd1];
	setp.ne.s16 	%p2, %rs1, 0;
	@%p2 bra 	$L__BB0_1;
	ret;

}
	// .globl	_Z17_togglePrimaryBitPV16ControlStructure
.visible .entry _Z17_togglePrimaryBitPV16ControlStructure(
	.param .u64 .ptr .align 1 _Z17_togglePrimaryBitPV16ControlStructure_param_0
)
{
	.reg .pred 	%p<7>;
	.reg .b16 	%rs<2>;
	.reg .b32 	%r<33>;
	.reg .b64 	%rd<11>;

	ld.param.u64 	%rd2, [_Z17_togglePrimaryBitPV16ControlStructure_param_0];
	cvta.to.global.u64 	%rd1, %rd2;
$L__BB1_1:
	mov.b32 	%r32, 0;
$L__BB1_2:
	ld.volatile.global.u32 	%r4, [%rd1+20];
	ld.volatile.global.u32 	%r5, [%rd1+16];
	setp.lt.s32 	%p1, %r4, %r5;
	@%p1 bra 	$L__BB1_4;
	mov.b32 	%r6, 0;
	st.volatile.global.u32 	[%rd1+20], %r6;
	bra.uni 	$L__BB1_5;
$L__BB1_4:
	ld.volatile.global.u32 	%r7, [%rd1+20];
	add.s32 	%r8, %r7, 1;
	st.volatile.global.u32 	[%rd1+20], %r8;
$L__BB1_5:
	ld.volatile.global.u32 	%r9, [%rd1+24];
	xor.b32  	%r10, %r9, 1;
	st.volatile.global.u32 	[%rd1+24], %r10;
	ld.volatile.global.u64 	%rd3, [%rd1+8];
	add.s64 	%rd4, %rd3, 1;
	st.volatile.global.u64 	[%rd1+8], %rd4;
	ld.volatile.global.u32 	%r11, [%rd1+20];
	ld.volatile.global.u32 	%r12, [%rd1+16];
	setp.lt.s32 	%p2, %r11, %r12;
	@%p2 bra 	$L__BB1_7;
	mov.b32 	%r13, 0;
	st.volatile.global.u32 	[%rd1+20], %r13;
	bra.uni 	$L__BB1_8;
$L__BB1_7:
	ld.volatile.global.u32 	%r14, [%rd1+20];
	add.s32 	%r15, %r14, 1;
	st.volatile.global.u32 	[%rd1+20], %r15;
$L__BB1_8:
	ld.volatile.global.u32 	%r16, [%rd1+24];
	xor.b32  	%r17, %r16, 1;
	st.volatile.global.u32 	[%rd1+24], %r17;
	ld.volatile.global.u64 	%rd5, [%rd1+8];
	add.s64 	%rd6, %rd5, 1;
	st.volatile.global.u64 	[%rd1+8], %rd6;
	ld.volatile.global.u32 	%r18, [%rd1+20];
	ld.volatile.global.u32 	%r19, [%rd1+16];
	setp.lt.s32 	%p3, %r18, %r19;
	@%p3 bra 	$L__BB1_10;
	mov.b32 	%r20, 0;
	st.volatile.global.u32 	[%rd1+20], %r20;
	bra.uni 	$L__BB1_11;
$L__BB1_10:
	ld.volatile.global.u32 	%r21, [%rd1+20];
	add.s32 	%r22, %r21, 1;
	st.volatile.global.u32 	[%rd1+20], %r22;
$L__BB1_11:
	ld.volatile.global.u32 	%r23, [%rd1+24];
	xor.b32  	%r24, %r23, 1;
	st.volatile.global.u32 	[%rd1+24], %r24;
	ld.volatile.global.u64 	%rd7, [%rd1+8];
	add.s64 	%rd8, %rd7, 1;
	st.volatile.global.u64 	[%rd1+8], %rd8;
	setp.eq.s32 	%p4, %r32, 2147483644;
	@%p4 bra 	$L__BB1_16;
	ld.volatile.global.u32 	%r25, [%rd1+20];
	ld.volatile.global.u32 	%r26, [%rd1+16];
	setp.lt.s32 	%p5, %r25, %r26;
	@%p5 bra 	$L__BB1_14;
	mov.b32 	%r27, 0;
	st.volatile.global.u32 	[%rd1+20], %r27;
	bra.uni 	$L__BB1_15;
$L__BB1_14:
	ld.volatile.global.u32 	%r28, [%rd1+20];
	add.s32 	%r29, %r28, 1;
	st.volatile.global.u32 	[%rd1+20], %r29;
$L__BB1_15:
	ld.volatile.global.u32 	%r30, [%rd1+24];
	xor.b32  	%r31, %r30, 1;
	st.volatile.global.u32 	[%rd1+24], %r31;
	ld.volatile.global.u64 	%rd9, [%rd1+8];
	add.s64 	%rd10, %rd9, 1;
	st.volatile.global.u64 	[%rd1+8], %rd10;
	add.s32 	%r32, %r32, 4;
	bra.uni 	$L__BB1_2;
$L__BB1_16:
	ld.volatile.global.u8 	%rs1, [%rd1];
	setp.ne.s16 	%p6, %rs1, 0;
	@%p6 bra 	$L__BB1_1;
	ret;

}


// ===== COMPILED SASS (sm_100) =====

	.target	sm_100

	.elftype	@"ET_EXEC"


//--------------------- .note.nv.tkinfo           --------------------------
	.section	.note.nv.tkinfo,"",@"SHT_NOTE"
	.sectionflags	@"SHF_NOTE_NV_TKINFO"
	.tkinfo
        /*0018*/ 	.word	0x00000002
        /*0030*/ 	.string	""
        /*0030*/ 	.string	"ptxas"
        /*0030*/ 	.string	"Cuda compilation tools, release 13.0, V13.0.88"
        /*0030*/ 	.string	"Build cuda_13.0.r13.0/compiler.36424714_0"
        /*0030*/ 	.string	"-arch sm_100 -m 64 "



//--------------------- .note.nv.cuinfo           --------------------------
	.section	.note.nv.cuinfo,"",@"SHT_NOTE"
	.sectionflags	@"SHF_NOTE_NV_CUINFO"
        /*0018*/ 	.short	0x0002
        /*001a*/ 	.short	0x0064
        /*001c*/ 	.short	0x0082
	.zero		2


//--------------------- .nv.info                  --------------------------
	.section	.nv.info,"",@"SHT_CUDA_INFO"
	.align	4


	//----- nvinfo : EIATTR_REGCOUNT
	.align		4
        /*0000*/ 	.byte	0x04, 0x2f
        /*0002*/ 	.short	(.L_2 - .L_1)
	.align		4
.L_1:
        /*0004*/ 	.word	index@(_Z8_observePV16ControlStructure)
        /*0008*/ 	.word	0x00000018


	//----- nvinfo : EIATTR_FRAME_SIZE
	.align		4
.L_2:
        /*000c*/ 	.byte	0x04, 0x11
        /*000e*/ 	.short	(.L_4 - .L_3)
	.align		4
.L_3:
        /*0010*/ 	.word	index@(_Z8_observePV16ControlStructure)
        /*0014*/ 	.word	0x00000010


	//----- nvinfo : EIATTR_REGCOUNT
	.align		4
.L_4:
        /*0018*/ 	.byte	0x04, 0x2f
        /*001a*/ 	.short	(.L_6 - .L_5)
	.align		4
.L_5:
        /*001c*/ 	.word	index@(_Z17_togglePrimaryBitPV16ControlStructure)
        /*0020*/ 	.word	0x0000000e


	//----- nvinfo : EIATTR_FRAME_SIZE
	.align		4
.L_6:
        /*0024*/ 	.byte	0x04, 0x11
        /*0026*/ 	.short	(.L_8 - .L_7)
	.align		4
.L_7:
        /*0028*/ 	.word	index@(_Z17_togglePrimaryBitPV16ControlStructure)
        /*002c*/ 	.word	0x00000000


	//----- nvinfo : EIATTR_MIN_STACK_SIZE
	.align		4
.L_8:
        /*0030*/ 	.byte	0x04, 0x12
        /*0032*/ 	.short	(.L_10 - .L_9)
	.align		4
.L_9:
        /*0034*/ 	.word	index@(_Z17_togglePrimaryBitPV16ControlStructure)
        /*0038*/ 	.word	0x00000000


	//----- nvinfo : EIATTR_MIN_STACK_SIZE
	.align		4
.L_10:
        /*003c*/ 	.byte	0x04, 0x12
        /*003e*/ 	.short	(.L_12 - .L_11)
	.align		4
.L_11:
        /*0040*/ 	.word	index@(_Z8_observePV16ControlStructure)
        /*0044*/ 	.word	0x00000010
.L_12:


//--------------------- .nv.compat                --------------------------
	.section	.nv.compat,"",@"SHT_CUDA_COMPAT_INFO"
	.align	4
        /*0000*/ 	.byte	0x02, 0x09, 0x00, 0x00, 0x02, 0x02, 0x01, 0x00, 0x02, 0x05, 0x05, 0x00, 0x03, 0x07, 0x01, 0x01
        /*0010*/ 	.byte	0x02, 0x03, 0x00, 0x00, 0x02, 0x06, 0x01, 0x00, 0x04, 0x0b, 0x08, 0x00, 0x09, 0x00, 0x00, 0x00
        /*0020*/ 	.byte	0x00, 0x00, 0x00, 0x00


//--------------------- .nv.info._Z17_togglePrimaryBitPV16ControlStructure --------------------------
	.section	.nv.info._Z17_togglePrimaryBitPV16ControlStructure,"",@"SHT_CUDA_INFO"
	.sectionflags	@""
	.align	4


	//----- nvinfo : EIATTR_CUDA_API_VERSION
	.align		4
        /*0000*/ 	.byte	0x04, 0x37
        /*0002*/ 	.short	(.L_14 - .L_13)
.L_13:
        /*0004*/ 	.word	0x00000082


	//----- nvinfo : EIATTR_KPARAM_INFO
	.align		4
.L_14:
        /*0008*/ 	.byte	0x04, 0x17
        /*000a*/ 	.short	(.L_16 - .L_15)
.L_15:
        /*000c*/ 	.word	0x00000000
        /*0010*/ 	.short	0x0000
        /*0012*/ 	.short	0x0000
        /*0014*/ 	.byte	0x00, 0xf5, 0x21, 0x00


	//----- nvinfo : EIATTR_SPARSE_MMA_MASK
	.align		4
.L_16:
        /*0018*/ 	.byte	0x03, 0x50
        /*001a*/ 	.short	0x0000


	//----- nvinfo : EIATTR_MAXREG_COUNT
	.align		4
        /*001c*/ 	.byte	0x03, 0x1b
        /*001e*/ 	.short	0x00ff


	//----- nvinfo : EIATTR_MERCURY_ISA_VERSION
	.align		4
        /*0020*/ 	.byte	0x03, 0x5f
        /*0022*/ 	.short	0x0101


	//----- nvinfo : EIATTR_VRC_CTA_INIT_COUNT
	.align		4
        /*0024*/ 	.byte	0x02, 0x4a
	.zero		1
	.zero		1


	//----- nvinfo : EIATTR_EXIT_INSTR_OFFSETS
	.align		4
        /*0028*/ 	.byte	0x04, 0x1c
        /*002a*/ 	.short	(.L_18 - .L_17)


	//   ....[0]....
.L_17:
        /*002c*/ 	.word	0x00000440


	//----- nvinfo : EIATTR_CBANK_PARAM_SIZE
	.align		4
.L_18:
        /*0030*/ 	.byte	0x03, 0x19
        /*0032*/ 	.short	0x0008


	//----- nvinfo : EIATTR_PARAM_CBANK
	.align		4
        /*0034*/ 	.byte	0x04, 0x0a
        /*0036*/ 	.short	(.L_20 - .L_19)
	.align		4
.L_19:
        /*0038*/ 	.word	index@(.nv.constant0._Z17_togglePrimaryBitPV16ControlStructure)
        /*003c*/ 	.short	0x0380
        /*003e*/ 	.short	0x0008


	//----- nvinfo : EIATTR_SW_WAR
	.align		4
.L_20:
        /*0040*/ 	.byte	0x04, 0x36
        /*0042*/ 	.short	(.L_22 - .L_21)
.L_21:
        /*0044*/ 	.word	0x00000008
.L_22:


//--------------------- .nv.info._Z8_observePV16ControlStructure --------------------------
	.section	.nv.info._Z8_observePV16ControlStructure,"",@"SHT_CUDA_INFO"
	.sectionflags	@""
	.align	4


	//----- nvinfo : EIATTR_CUDA_API_VERSION
	.align		4
        /*0000*/ 	.byte	0x04, 0x37
        /*0002*/ 	.short	(.L_24 - .L_23)
.L_23:
        /*0004*/ 	.word	0x00000082


	//----- nvinfo : EIATTR_KPARAM_INFO
	.align		4
.L_24:
        /*0008*/ 	.byte	0x04, 0x17
        /*000a*/ 	.short	(.L_26 - .L_25)
.L_25:
        /*000c*/ 	.word	0x00000000
        /*0010*/ 	.short	0x0000
        /*0012*/ 	.short	0x0000
        /*0014*/ 	.byte	0x00, 0xf5, 0x21, 0x00


	//----- nvinfo : EIATTR_SPARSE_MMA_MASK
	.align		4
.L_26:
        /*0018*/ 	.byte	0x03, 0x50
        /*001a*/ 	.short	0x0000


	//----- nvinfo : EIATTR_MAXREG_COUNT
	.align		4
        /*001c*/ 	.byte	0x03, 0x1b
        /*001e*/ 	.short	0x00ff


	//----- nvinfo : EIATTR_EXTERNS
	.align		4
        /*0020*/ 	.byte	0x04, 0x0f
        /*0022*/ 	.short	(.L_28 - .L_27)


	//   ....[0]....
	.align		4
.L_27:
        /*0024*/ 	.word	index@(vprintf)


	//----- nvinfo : EIATTR_MERCURY_ISA_VERSION
	.align		4
.L_28:
        /*0028*/ 	.byte	0x03, 0x5f
        /*002a*/ 	.short	0x0101


	//----- nvinfo : EIATTR_VRC_CTA_INIT_COUNT
	.align		4
        /*002c*/ 	.byte	0x02, 0x4a
	.zero		1
	.zero		1


	//----- nvinfo : EIATTR_SYSCALL_OFFSETS
	.align		4
        /*0030*/ 	.byte	0x04, 0x46
        /*0032*/ 	.short	(.L_30 - .L_29)


	//   ....[0]....
.L_29:
        /*0034*/ 	.word	0x000001c0


	//----- nvinfo : EIATTR_EXIT_INSTR_OFFSETS
	.align		4
.L_30:
        /*0038*/ 	.byte	0x04, 0x1c
        /*003a*/ 	.short	(.L_32 - .L_31)


	//   ....[0]....
.L_31:
        /*003c*/ 	.word	0x00000220


	//----- nvinfo : EIATTR_CRS_STACK_SIZE
	.align		4
.L_32:
        /*0040*/ 	.byte	0x04, 0x1e
        /*0042*/ 	.short	(.L_34 - .L_33)
.L_33:
        /*0044*/ 	.word	0x00000000


	//----- nvinfo : EIATTR_CBANK_PARAM_SIZE
	.align		4
.L_34:
        /*0048*/ 	.byte	0x03, 0x19
        /*004a*/ 	.short	0x0008


	//----- nvinfo : EIATTR_PARAM_CBANK
	.align		4
        /*004c*/ 	.byte	0x04, 0x0a
        /*004e*/ 	.short	(.L_36 - .L_35)
	.align		4
.L_35:
        /*0050*/ 	.word	index@(.nv.constant0._Z8_observePV16ControlStructure)
        /*0054*/ 	.short	0x0380
        /*0056*/ 	.short	0x0008


	//----- nvinfo : EIATTR_SW_WAR
	.align		4
.L_36:
        /*0058*/ 	.byte	0x04, 0x36
        /*005a*/ 	.short	(.L_38 - .L_37)
.L_37:
        /*005c*/ 	.word	0x00000008
.L_38:


//--------------------- .nv.callgraph             --------------------------
	.section	.nv.callgraph,"",@"SHT_CUDA_CALLGRAPH"
	.align	4
	.sectionentsize	8
	.align		4
        /*0000*/ 	.word	0x00000000
	.align		4
        /*0004*/ 	.word	0xffffffff
	.align		4
        /*0008*/ 	.word	index@(_Z8_observePV16ControlStructure)
	.align		4
        /*000c*/ 	.word	index@(vprintf)
	.align		4
        /*0010*/ 	.word	0x00000000
	.align		4
        /*0014*/ 	.word	0xfffffffe
	.align		4
        /*0018*/ 	.word	0x00000000
	.align		4
        /*001c*/ 	.word	0xfffffffd
	.align		4
        /*0020*/ 	.word	0x00000000
	.align		4
        /*0024*/ 	.word	0xfffffffc


//--------------------- .nv.constant4             --------------------------
	.section	.nv.constant4,"a",@progbits
	.align	8
	.align		8
.nv.constant4:
        /*0000*/ 	.dword	$str
	.align		8
        /*0008*/ 	.dword	vprintf


//--------------------- .text._Z17_togglePrimaryBitPV16ControlStructure --------------------------
	.section	.text._Z17_togglePrimaryBitPV16ControlStructure,"ax",@progbits
	.align	128
        .global         _Z17_togglePrimaryBitPV16ControlStructure
        .type           _Z17_togglePrimaryBitPV16ControlStructure,@function
        .size           _Z17_togglePrimaryBitPV16ControlStructure,(.L_x_8 - _Z17_togglePrimaryBitPV16ControlStructure)
        .other          _Z17_togglePrimaryBitPV16ControlStructure,@"STO_CUDA_ENTRY STV_DEFAULT"
_Z17_togglePrimaryBitPV16ControlStructure:
.text._Z17_togglePrimaryBitPV16ControlStructure:
[----:B------:R-:W-:Y:S01]  /*0000*/  LDC R1, c[0x0][0x37c] ;  /* 0x0000df00ff017b82 */ /* 0x000fe20000000800 */
[----:B------:R-:W0:Y:S01]  /*0010*/  LDCU.64 UR6, c[0x0][0x358] ;  /* 0x00006b00ff0677ac */ /* 0x000e220008000a00 */
[----:B------:R-:W-:Y:S01]  /*0020*/  NOP ;  /* 0x0000000000007918 */ /* 0x000fe20000000000 */
.L_x_2:
[----:B------:R-:W1:Y:S01]  /*0030*/  LDC.64 R2, c[0x0][0x380] ;  /* 0x0000e000ff027b82 */ /* 0x000e620000000a00 */
[----:B------:R-:W-:-:S05]  /*0040*/  UMOV UR4, URZ ;  /* 0x000000ff00047c82 */ /* 0x000fca0008000000 */
.L_x_1:
[----:B012---:R-:W2:Y:S04]  /*0050*/  LDG.E.STRONG.SYS R0, desc[UR6][R2.64+0x14] ;  /* 0x0000140602007981 */ /* 0x007ea8000c1f5900 */
[----:B------:R-:W2:Y:S02]  /*0060*/  LDG.E.STRONG.SYS R5, desc[UR6][R2.64+0x10] ;  /* 0x0000100602057981 */ /* 0x000ea4000c1f5900 */
[----:B--2---:R-:W-:-:S13]  /*0070*/  ISETP.GE.AND P0, PT, R0, R5, PT ;  /* 0x000000050000720c */ /* 0x004fda0003f06270 */
[----:B------:R-:W-:Y:S04]  /*0080*/  @P0 STG.E.STRONG.SYS desc[UR6][R2.64+0x14], RZ ;  /* 0x000014ff02000986 */ /* 0x000fe8000c115906 */
[----:B------:R-:W2:Y:S02]  /*0090*/  @!P0 LDG.E.STRONG.SYS R0, desc[UR6][R2.64+0x14] ;  /* 0x0000140602008981 */ /* 0x000ea4000c1f5900 */
[----:B--2---:R-:W-:-:S05]  /*00a0*/  @!P0 VIADD R7, R0, 0x1 ;  /* 0x0000000100078836 */ /* 0x004fca0000000000 */
[----:B------:R0:W-:Y:S04]  /*00b0*/  @!P0 STG.E.STRONG.SYS desc[UR6][R2.64+0x14], R7 ;  /* 0x0000140702008986 */ /* 0x0001e8000c115906 */
[----:B------:R-:W2:Y:S02]  /*00c0*/  LDG.E.STRONG.SYS R0, desc[UR6][R2.64+0x18] ;  /* 0x0000180602007981 */ /* 0x000ea4000c1f5900 */
[----:B--2---:R-:W-:-:S05]  /*00d0*/  LOP3.LUT R9, R0, 0x1, RZ, 0x3c, !PT ;  /* 0x0000000100097812 */ /* 0x004fca00078e3cff */
[----:B------:R1:W-:Y:S04]  /*00e0*/  STG.E.STRONG.SYS desc[UR6][R2.64+0x18], R9 ;  /* 0x0000180902007986 */ /* 0x0003e8000c115906 */
[----:B------:R-:W2:Y:S02]  /*00f0*/  LDG.E.64.STRONG.SYS R4, desc[UR6][R2.64+0x8] ;  /* 0x0000080602047981 */ /* 0x000ea4000c1f5b00 */
[----:B--2---:R-:W-:-:S05]  /*0100*/  IADD3 R4, P0, PT, R4, 0x1, RZ ;  /* 0x0000000104047810 */ /* 0x004fca0007f1e0ff */
[----:B------:R-:W-:-:S05]  /*0110*/  IMAD.X R5, RZ, RZ, R5, P0 ;  /* 0x000000ffff057224 */ /* 0x000fca00000e0605 */
[----:B------:R2:W-:Y:S04]  /*0120*/  STG.E.64.STRONG.SYS desc[UR6][R2.64+0x8], R4 ;  /* 0x0000080402007986 */ /* 0x0005e8000c115b06 */
[----:B------:R-:W3:Y:S04]  /*0130*/  LDG.E.STRONG.SYS R0, desc[UR6][R2.64+0x14] ;  /* 0x0000140602007981 */ /* 0x000ee8000c1f5900 */
[----:B------:R-:W3:Y:S02]  /*0140*/  LDG.E.STRONG.SYS R11, desc[UR6][R2.64+0x10] ;  /* 0x00001006020b7981 */ /* 0x000ee4000c1f5900 */
[----:B---3--:R-:W-:-:S13]  /*0150*/  ISETP.GE.AND P0, PT, R0, R11, PT ;  /* 0x0000000b0000720c */ /* 0x008fda0003f06270 */
[----:B------:R-:W-:Y:S04]  /*0160*/  @P0 STG.E.STRONG.SYS desc[UR6][R2.64+0x14], RZ ;  /* 0x000014ff02000986 */ /* 0x000fe8000c115906 */
[----:B------:R-:W0:Y:S02]  /*0170*/  @!P0 LDG.E.STRONG.SYS R0, desc[UR6][R2.64+0x14] ;  /* 0x0000140602008981 */ /* 0x000e24000c1f5900 */
[----:B0-----:R-:W-:-:S05]  /*0180*/  @!P0 VIADD R7, R0, 0x1 ;  /* 0x0000000100078836 */ /* 0x001fca0000000000 */
[----:B------:R0:W-:Y:S04]  /*0190*/  @!P0 STG.E.STRONG.SYS desc[UR6][R2.64+0x14], R7 ;  /* 0x0000140702008986 */ /* 0x0001e8000c115906 */
[----:B------:R-:W1:Y:S02]  /*01a0*/  LDG.E.STRONG.SYS R0, desc[UR6][R2.64+0x18] ;  /* 0x0000180602007981 */ /* 0x000e64000c1f5900 */
[----:B-1----:R-:W-:-:S05]  /*01b0*/  LOP3.LUT R9, R0, 0x1, RZ, 0x3c, !PT ;  /* 0x0000000100097812 */ /* 0x002fca00078e3cff */
[----:B------:R1:W-:Y:S04]  /*01c0*/  STG.E.STRONG.SYS desc[UR6][R2.64+0x18], R9 ;  /* 0x0000180902007986 */ /* 0x0003e8000c115906 */
[----:B--2---:R-:W2:Y:S02]  /*01d0*/  LDG.E.64.STRONG.SYS R4, desc[UR6][R2.64+0x8] ;  /* 0x0000080602047981 */ /* 0x004ea4000c1f5b00 */
[----:B--2---:R-:W-:-:S05]  /*01e0*/  IADD3 R4, P0, PT, R4, 0x1, RZ ;  /* 0x0000000104047810 */ /* 0x004fca0007f1e0ff */
[----:B------:R-:W-:-:S05]  /*01f0*/  IMAD.X R5, RZ, RZ, R5, P0 ;  /* 0x000000ffff057224 */ /* 0x000fca00000e0605 */
[----:B------:R2:W-:Y:S04]  /*0200*/  STG.E.64.STRONG.SYS desc[UR6][R2.64+0x8], R4 ;  /* 0x0000080402007986 */ /* 0x0005e8000c115b06 */
[----:B------:R-:W3:Y:S04]  /*0210*/  LDG.E.STRONG.SYS R0, desc[UR6][R2.64+0x14] ;  /* 0x0000140602007981 */ /* 0x000ee8000c1f5900 */
[----:B------:R-:W3:Y:S02]  /*0220*/  LDG.E.STRONG.SYS R11, desc[UR6][R2.64+0x10] ;  /* 0x00001006020b7981 */ /* 0x000ee4000c1f5900 */
[----:B---3--:R-:W-:-:S13]  /*0230*/  ISETP.GE.AND P0, PT, R0, R11, PT ;  /* 0x0000000b0000720c */ /* 0x008fda0003f06270 */
[----:B------:R3:W-:Y:S04]  /*0240*/  @P0 STG.E.STRONG.SYS desc[UR6][R2.64+0x14], RZ ;  /* 0x000014ff02000986 */ /* 0x0007e8000c115906 */
[----:B------:R-:W0:Y:S02]  /*0250*/  @!P0 LDG.E.STRONG.SYS R0, desc[UR6][R2.64+0x14] ;  /* 0x0000140602008981 */ /* 0x000e24000c1f5900 */
[----:B0-----:R-:W-:-:S05]  /*0260*/  @!P0 VIADD R7, R0, 0x1 ;  /* 0x0000000100078836 */ /* 0x001fca0000000000 */
[----:B------:R3:W-:Y:S04]  /*0270*/  @!P0 STG.E.STRONG.SYS desc[UR6][R2.64+0x14], R7 ;  /* 0x0000140702008986 */ /* 0x0007e8000c115906 */
[----:B------:R-:W1:Y:S02]  /*0280*/  LDG.E.STRONG.SYS R0, desc[UR6][R2.64+0x18] ;  /* 0x0000180602007981 */ /* 0x000e64000c1f5900 */
[----:B-1----:R-:W-:-:S05]  /*0290*/  LOP3.LUT R9, R0, 0x1, RZ, 0x3c, !PT ;  /* 0x0000000100097812 */ /* 0x002fca00078e3cff */
[----:B------:R3:W-:Y:S04]  /*02a0*/  STG.E.STRONG.SYS desc[UR6][R2.64+0x18], R9 ;  /* 0x0000180902007986 */ /* 0x0007e8000c115906 */
[----:B--2---:R-:W2:Y:S01]  /*02b0*/  LDG.E.64.STRONG.SYS R4, desc[UR6][R2.64+0x8] ;  /* 0x0000080602047981 */ /* 0x004ea2000c1f5b00 */
[----:B------:R-:W-:Y:S01]  /*02c0*/  UISETP.NE.AND UP0, UPT, UR4, 0x7ffffffc, UPT ;  /* 0x7ffffffc0400788c */ /* 0x000fe2000bf05270 */
[----:B--2---:R-:W-:-:S05]  /*02d0*/  IADD3 R4, P0, PT, R4, 0x1, RZ ;  /* 0x0000000104047810 */ /* 0x004fca0007f1e0ff */
[----:B------:R-:W-:-:S05]  /*02e0*/  IMAD.X R5, RZ, RZ, R5, P0 ;  /* 0x000000ffff057224 */ /* 0x000fca00000e0605 */
[----:B------:R3:W-:Y:S01]  /*02f0*/  STG.E.64.STRONG.SYS desc[UR6][R2.64+0x8], R4 ;  /* 0x0000080402007986 */ /* 0x0007e2000c115b06 */
[----:B------:R-:W-:Y:S05]  /*0300*/  BRA.U !UP0, `(.L_x_0) ;  /* 0x0000000108407547 */ /* 0x000fea000b800000 */
[----:B------:R-:W2:Y:S04]  /*0310*/  LDG.E.STRONG.SYS R0, desc[UR6][R2.64+0x14] ;  /* 0x0000140602007981 */ /* 0x000ea8000c1f5900 */
[----:B---3--:R-:W2:Y:S02]  /*0320*/  LDG.E.STRONG.SYS R5, desc[UR6][R2.64+0x10] ;  /* 0x0000100602057981 */ /* 0x008ea4000c1f5900 */
[----:B--2---:R-:W-:-:S13]  /*0330*/  ISETP.GE.AND P0, PT, R0, R5, PT ;  /* 0x000000050000720c */ /* 0x004fda0003f06270 */
[----:B------:R2:W-:Y:S04]  /*0340*/  @P0 STG.E.STRONG.SYS desc[UR6][R2.64+0x14], RZ ;  /* 0x000014ff02000986 */ /* 0x0005e8000c115906 */
[----:B------:R-:W3:Y:S02]  /*0350*/  @!P0 LDG.E.STRONG.SYS R0, desc[UR6][R2.64+0x14] ;  /* 0x0000140602008981 */ /* 0x000ee4000c1f5900 */
[----:B---3--:R-:W-:-:S05]  /*0360*/  @!P0 VIADD R7, R0, 0x1 ;  /* 0x0000000100078836 */ /* 0x008fca0000000000 */
[----:B------:R2:W-:Y:S04]  /*0370*/  @!P0 STG.E.STRONG.SYS desc[UR6][R2.64+0x14], R7 ;  /* 0x0000140702008986 */ /* 0x0005e8000c115906 */
[----:B------:R-:W3:Y:S02]  /*0380*/  LDG.E.STRONG.SYS R0, desc[UR6][R2.64+0x18] ;  /* 0x0000180602007981 */ /* 0x000ee4000c1f5900 */
[----:B---3--:R-:W-:-:S05]  /*0390*/  LOP3.LUT R9, R0, 0x1, RZ, 0x3c, !PT ;  /* 0x0000000100097812 */ /* 0x008fca00078e3cff */
[----:B------:R2:W-:Y:S04]  /*03a0*/  STG.E.STRONG.SYS desc[UR6][R2.64+0x18], R9 ;  /* 0x0000180902007986 */ /* 0x0005e8000c115906 */
[----:B------:R-:W3:Y:S01]  /*03b0*/  LDG.E.64.STRONG.SYS R4, desc[UR6][R2.64+0x8] ;  /* 0x0000080602047981 */ /* 0x000ee2000c1f5b00 */
[----:B------:R-:W-:Y:S01]  /*03c0*/  UIADD3 UR4, UPT, UPT, UR4, 0x4, URZ ;  /* 0x0000000404047890 */ /* 0x000fe2000fffe0ff */
[----:B---3--:R-:W-:-:S05]  /*03d0*/  IADD3 R4, P0, PT, R4, 0x1, RZ ;  /* 0x0000000104047810 */ /* 0x008fca0007f1e0ff */
[----:B------:R-:W-:-:S05]  /*03e0*/  IMAD.X R5, RZ, RZ, R5, P0 ;  /* 0x000000ffff057224 */ /* 0x000fca00000e0605 */
[----:B------:R2:W-:Y:S01]  /*03f0*/  STG.E.64.STRONG.SYS desc[UR6][R2.64+0x8], R4 ;  /* 0x0000080402007986 */ /* 0x0005e2000c115b06 */
[----:B------:R-:W-:Y:S05]  /*0400*/  BRA `(.L_x_1) ;  /* 0xfffffffc00107947 */ /* 0x000fea000383ffff */
.L_x_0:
[----:B---3--:R-:W2:Y:S02]  /*0410*/  LDG.E.U8.STRONG.SYS R2, desc[UR6][R2.64] ;  /* 0x0000000602027981 */ /* 0x008ea4000c1f5100 */
[----:B--2---:R-:W-:-:S13]  /*0420*/  ISETP.NE.AND P0, PT, R2, RZ, PT ;  /* 0x000000ff0200720c */ /* 0x004fda0003f05270 */
[----:B------:R-:W-:Y:S05]  /*0430*/  @P0 BRA `(.L_x_2) ;  /* 0xfffffff800fc0947 */ /* 0x000fea000383ffff */
[----:B------:R-:W-:Y:S05]  /*0440*/  EXIT ;  /* 0x000000000000794d */ /* 0x000fea0003800000 */
.L_x_3:
[----:B------:R-:W-:-:S00]  /*0450*/  BRA `(.L_x_3) ;  /* 0xfffffffc00fc7947 */ /* 0x000fc0000383ffff */
[----:B------:R-:W-:-:S00]  /*0460*/  NOP ;  /* 0x0000000000007918 */ /* 0x000fc00000000000 */
        /* <DEDUP_REMOVED lines=9> */
.L_x_8:


//--------------------- .text._Z8_observePV16ControlStructure --------------------------
	.section	.text._Z8_observePV16ControlStructure,"ax",@progbits
	.align	128
        .global         _Z8_observePV16ControlStructure
        .type           _Z8_observePV16ControlStructure,@function
        .size           _Z8_observePV16ControlStructure,(.L_x_9 - _Z8_observePV16ControlStructure)
        .other          _Z8_observePV16ControlStructure,@"STO_CUDA_ENTRY STV_DEFAULT"
_Z8_observePV16ControlStructure:
.text._Z8_observePV16ControlStructure:
[----:B------:R-:W0:Y:S01]  /*0000*/  LDC R1, c[0x0][0x37c] ;  /* 0x0000df00ff017b82 */ /* 0x000e220000000800 */
[----:B------:R-:W1:Y:S01]  /*0010*/  LDCU UR4, c[0x0][0x2f8] ;  /* 0x00005f00ff0477ac */ /* 0x000e620008000800 */
[----:B0-----:R-:W-:Y:S02]  /*0020*/  VIADD R1, R1, 0xfffffff0 ;  /* 0xfffffff001017836 */ /* 0x001fe40000000000 */
[----:B------:R-:W-:Y:S01]  /*0030*/  IMAD.MOV.U32 R17, RZ, RZ, RZ ;  /* 0x000000ffff117224 */ /* 0x000fe200078e00ff */
[----:B------:R-:W0:Y:S01]  /*0040*/  LDCU UR5, c[0x0][0x2fc] ;  /* 0x00005f80ff0577ac */ /* 0x000e220008000800 */
[----:B------:R-:W2:Y:S01]  /*0050*/  LDCU.64 UR36, c[0x0][0x358] ;  /* 0x00006b00ff2477ac */ /* 0x000ea20008000a00 */
[----:B-1----:R-:W-:-:S05]  /*0060*/  IADD3 R16, P0, PT, R1, UR4, RZ ;  /* 0x0000000401107c10 */ /* 0x002fca000ff1e0ff */
[----:B0-----:R-:W-:-:S08]  /*0070*/  IMAD.X R2, RZ, RZ, UR5, P0 ;  /* 0x00000005ff027e24 */ /* 0x001fd000080e06ff */
.L_x_6:
[----:B------:R-:W2:Y:S02]  /*0080*/  LDC.64 R14, c[0x0][0x380] ;  /* 0x0000e000ff0e7b82 */ /* 0x000ea40000000a00 */
[----:B--2---:R-:W2:Y:S01]  /*0090*/  LDG.E.STRONG.SYS R0, desc[UR36][R14.64+0x18] ;  /* 0x000018240e007981 */ /* 0x004ea2000c1f5900 */
[----:B------:R-:W-:Y:S05]  /*00a0*/  YIELD ;  /* 0x0000000000007946 */ /* 0x000fea0003800000 */
[----:B------:R-:W-:Y:S01]  /*00b0*/  BSSY.RECONVERGENT B6, `(.L_x_4) ;  /* 0x0000012000067945 */ /* 0x000fe20003800200 */
[----:B--2---:R-:W-:-:S13]  /*00c0*/  ISETP.NE.AND P0, PT, R0, R17, PT ;  /* 0x000000110000720c */ /* 0x004fda0003f05270 */
[----:B------:R-:W-:Y:S05]  /*00d0*/  @!P0 BRA `(.L_x_5) ;  /* 0x00000000003c8947 */ /* 0x000fea0003800000 */
[----:B------:R0:W5:Y:S01]  /*00e0*/  LDG.E.STRONG.SYS R17, desc[UR36][R14.64+0x18] ;  /* 0x000018240e117981 */ /* 0x000162000c1f5900 */
[----:B------:R-:W-:Y:S01]  /*00f0*/  MOV R0, 0x8 ;  /* 0x0000000800007802 */ /* 0x000fe20000000f00 */
[----:B------:R-:W1:Y:S02]  /*0100*/  LDCU.64 UR4, c[0x4][URZ] ;  /* 0x01000000ff0477ac */ /* 0x000e640008000a00 */
[----:B------:R-:W2:Y:S04]  /*0110*/  LDG.E.64.STRONG.SYS R8, desc[UR36][R14.64+0x8] ;  /* 0x000008240e087981 */ /* 0x000ea8000c1f5b00 */
[----:B------:R-:W3:Y:S04]  /*0120*/  LDG.E.STRONG.SYS R10, desc[UR36][R14.64+0x14] ;  /* 0x000014240e0a7981 */ /* 0x000ee8000c1f5900 */
[----:B------:R-:W3:Y:S01]  /*0130*/  LDG.E.STRONG.SYS R11, desc[UR36][R14.64+0x10] ;  /* 0x000010240e0b7981 */ /* 0x000ee2000c1f5900 */
[----:B------:R0:W4:Y:S01]  /*0140*/  LDC.64 R12, c[0x4][R0] ;  /* 0x01000000000c7b82 */ /* 0x0001220000000a00 */
[----:B------:R-:W-:Y:S01]  /*0150*/  IMAD.MOV.U32 R6, RZ, RZ, R16 ;  /* 0x000000ffff067224 */ /* 0x000fe200078e0010 */
[----:B------:R-:W-:-:S02]  /*0160*/  MOV R7, R2 ;  /* 0x0000000200077202 */ /* 0x000fc40000000f00 */
[----:B-1----:R-:W-:Y:S01]  /*0170*/  MOV R4, UR4 ;  /* 0x0000000400047c02 */ /* 0x002fe20008000f00 */
[----:B------:R-:W-:Y:S01]  /*0180*/  IMAD.U32 R5, RZ, RZ, UR5 ;  /* 0x00000005ff057e24 */ /* 0x000fe2000f8e00ff */
[----:B--2---:R0:W-:Y:S04]  /*0190*/  STL.64 [R1], R8 ;  /* 0x0000000801007387 */ /* 0x0041e80000100a00 */
[----:B---34-:R0:W-:Y:S02]  /*01a0*/  STL.64 [R1+0x8], R10 ;  /* 0x0000080a01007387 */ /* 0x0181e40000100a00 */
[----:B------:R-:W-:-:S07]  /*01b0*/  LEPC R20, `(.L_x_5) ;  /* 0x000000001014794e */ /* 0x000fce0000000000 */
[----:B0----5:R-:W-:Y:S05]  /*01c0*/  CALL.ABS.NOINC R12 ;  /* 0x000000000c007343 */ /* 0x021fea0003c00000 */
.L_x_5:
[----:B------:R-:W-:Y:S05]  /*01d0*/  BSYNC.RECONVERGENT B6 ;  /* 0x0000000000067941 */ /* 0x000fea0003800200 */
.L_x_4:
[----:B------:R-:W0:Y:S02]  /*01e0*/  LDC.64 R4, c[0x0][0x380] ;  /* 0x0000e000ff047b82 */ /* 0x000e240000000a00 */
[----:B0-----:R-:W2:Y:S02]  /*01f0*/  LDG.E.U8.STRONG.SYS R4, desc[UR36][R4.64] ;  /* 0x0000002404047981 */ /* 0x001ea4000c1f5100 */
[----:B--2---:R-:W-:-:S13]  /*0200*/  ISETP.NE.AND P0, PT, R4, RZ, PT ;  /* 0x000000ff0400720c */ /* 0x004fda0003f05270 */
[----:B------:R-:W-:Y:S05]  /*0210*/  @P0 BRA `(.L_x_6) ;  /* 0xfffffffc00980947 */ /* 0x000fea000383ffff */
[----:B------:R-:W-:Y:S05]  /*0220*/  EXIT ;  /* 0x000000000000794d */ /* 0x000fea0003800000 */
.L_x_7:
        /* <DEDUP_REMOVED lines=13> */
.L_x_9:


//--------------------- .nv.global.init           --------------------------
	.section	.nv.global.init,"aw",@progbits
.nv.global.init:
	.type		$str,@object
	.size		$str,(.L_0 - $str)
$str:
        /*0000*/ 	.byte	0x4d, 0x61, 0x73, 0x74, 0x65, 0x72, 0x20, 0x43, 0x6f, 0x75, 0x6e, 0x74, 0x3a, 0x20, 0x25, 0x6c
        /*0010*/ 	.byte	0x6c, 0x64, 0x2c, 0x20, 0x4d, 0x65, 0x61, 0x73, 0x75, 0x72, 0x65, 0x20, 0x42, 0x65, 0x61, 0x74
        /*0020*/ 	.byte	0x3a, 0x20, 0x25, 0x64, 0x2f, 0x25, 0x64, 0x0a, 0x00
.L_0:


//--------------------- .nv.shared.reserved.0     --------------------------
	.section	.nv.shared.reserved.0,"aw",@nobits
	.weak		__nv_reservedSMEM_offset_0_alias
	.size		__nv_reservedSMEM_offset_0_alias, 0, 64
	.other		__nv_reservedSMEM_offset_0_alias,@"STO_CUDA_RESERVED_SHARED STV_DEFAULT"
__nv_reservedSMEM_offset_0_alias:
	.zero		0
	.zero		64


//--------------------- .nv.constant0._Z17_togglePrimaryBitPV16ControlStructure --------------------------
	.section	.nv.constant0._Z17_togglePrimaryBitPV16ControlStructure,"a",@progbits
	.sectionflags	@""
	.align	4
.nv.constant0._Z17_togglePrimaryBitPV16ControlStructure:
	.zero		904


//--------------------- .nv.constant0._Z8_observePV16ControlStructure --------------------------
	.section	.nv.constant0._Z8_observePV16ControlStructure,"a",@progbits
	.sectionflags	@""
	.align	4
.nv.constant0._Z8_observePV16ControlStructure:
	.zero		904


//--------------------- SYMBOLS --------------------------

	.type		.nv.reservedSmem.offset0,@object
	.size		.nv.reservedSmem.offset0,0x4
	.type		vprintf,@function
